	.headerflags	@"EF_CUDA_TEXMODE_UNIFIED EF_CUDA_64BIT_ADDRESS EF_CUDA_ACCELERATORS EF_CUDA_SM90 EF_CUDA_VIRTUAL_SM(EF_CUDA_SM90)"
	.elftype	@"ET_EXEC"


//--------------------- .nv.info                  --------------------------
	.section	.nv.info,"",@"SHT_CUDA_INFO"
	.align	4


	//----- nvinfo : EIATTR_REGCOUNT
	.align		4
        /*0000*/ 	.byte	0x04, 0x2f
        /*0002*/ 	.short	(.L_2 - .L_1)
	.align		4
.L_1:
        /*0004*/ 	.word	index@(triton_poi_fused_native_group_norm_relu_17)
        /*0008*/ 	.word	0x00000012


	//----- nvinfo : EIATTR_MIN_STACK_SIZE
	.align		4
.L_2:
        /*000c*/ 	.byte	0x04, 0x12
        /*000e*/ 	.short	(.L_4 - .L_3)
	.align		4
.L_3:
        /*0010*/ 	.word	index@(triton_poi_fused_native_group_norm_relu_17)
        /*0014*/ 	.word	0x00000000


	//----- nvinfo : EIATTR_FRAME_SIZE
	.align		4
.L_4:
        /*0018*/ 	.byte	0x04, 0x11
        /*001a*/ 	.short	(.L_6 - .L_5)
	.align		4
.L_5:
        /*001c*/ 	.word	index@(triton_poi_fused_native_group_norm_relu_17)
        /*0020*/ 	.word	0x00000000


	//----- nvinfo : EIATTR_MIN_STACK_SIZE
	.align		4
.L_6:
        /*0024*/ 	.byte	0x04, 0x12
        /*0026*/ 	.short	(.L_8 - .L_7)
	.align		4
.L_7:
        /*0028*/ 	.word	index@(triton_poi_fused_native_group_norm_relu_17)
        /*002c*/ 	.word	0x00000000
.L_8:


//--------------------- .nv.info.triton_poi_fused_native_group_norm_relu_17 --------------------------
	.section	.nv.info.triton_poi_fused_native_group_norm_relu_17,"",@"SHT_CUDA_INFO"
	.sectionflags	@""
	.align	4


	//----- nvinfo : EIATTR_CUDA_API_VERSION
	.align		4
        /*0000*/ 	.byte	0x04, 0x37
        /*0002*/ 	.short	(.L_10 - .L_9)
.L_9:
        /*0004*/ 	.word	0x0000007c


	//----- nvinfo : EIATTR_KPARAM_INFO
	.align		4
.L_10:
        /*0008*/ 	.byte	0x04, 0x17
        /*000a*/ 	.short	(.L_12 - .L_11)
.L_11:
        /*000c*/ 	.word	0x00000000
        /*0010*/ 	.short	0x0006
        /*0012*/ 	.short	0x0030
        /*0014*/ 	.byte	0x00, 0xf0, 0x11, 0x00


	//----- nvinfo : EIATTR_KPARAM_INFO
	.align		4
.L_12:
        /*0018*/ 	.byte	0x04, 0x17
        /*001a*/ 	.short	(.L_14 - .L_13)
.L_13:
        /*001c*/ 	.word	0x00000000
        /*0020*/ 	.short	0x0005
        /*0022*/ 	.short	0x0028
        /*0024*/ 	.byte	0x00, 0xf4, 0x21, 0x00


	//----- nvinfo : EIATTR_KPARAM_INFO
	.align		4
.L_14:
        /*0028*/ 	.byte	0x04, 0x17
        /*002a*/ 	.short	(.L_16 - .L_15)
.L_15:
        /*002c*/ 	.word	0x00000000
        /*0030*/ 	.short	0x0004
        /*0032*/ 	.short	0x0020
        /*0034*/ 	.byte	0x00, 0xf4, 0x21, 0x00


	//----- nvinfo : EIATTR_KPARAM_INFO
	.align		4
.L_16:
        /*0038*/ 	.byte	0x04, 0x17
        /*003a*/ 	.short	(.L_18 - .L_17)
.L_17:
        /*003c*/ 	.word	0x00000000
        /*0040*/ 	.short	0x0003
        /*0042*/ 	.short	0x0018
        /*0044*/ 	.byte	0x00, 0xf4, 0x21, 0x00


	//----- nvinfo : EIATTR_KPARAM_INFO
	.align		4
.L_18:
        /*0048*/ 	.byte	0x04, 0x17
        /*004a*/ 	.short	(.L_20 - .L_19)
.L_19:
        /*004c*/ 	.word	0x00000000
        /*0050*/ 	.short	0x0002
        /*0052*/ 	.short	0x0010
        /*0054*/ 	.byte	0x00, 0xf4, 0x21, 0x00


	//----- nvinfo : EIATTR_KPARAM_INFO
	.align		4
.L_20:
        /*0058*/ 	.byte	0x04, 0x17
        /*005a*/ 	.short	(.L_22 - .L_21)
.L_21:
        /*005c*/ 	.word	0x00000000
        /*0060*/ 	.short	0x0001
        /*0062*/ 	.short	0x0008
        /*0064*/ 	.byte	0x00, 0xf4, 0x21, 0x00


	//----- nvinfo : EIATTR_KPARAM_INFO
	.align		4
.L_22:
        /*0068*/ 	.byte	0x04, 0x17
        /*006a*/ 	.short	(.L_24 - .L_23)
.L_23:
        /*006c*/ 	.word	0x00000000
        /*0070*/ 	.short	0x0000
        /*0072*/ 	.short	0x0000
        /*0074*/ 	.byte	0x00, 0xf4, 0x21, 0x00


	//----- nvinfo : EIATTR_SPARSE_MMA_MASK
	.align		4
.L_24:
        /*0078*/ 	.byte	0x03, 0x50
        /*007a*/ 	.short	0x0000


	//----- nvinfo : EIATTR_MAXREG_COUNT
	.align		4
        /*007c*/ 	.byte	0x03, 0x1b
        /*007e*/ 	.short	0x00ff


	//----- nvinfo : EIATTR_EXIT_INSTR_OFFSETS
	.align		4
        /*0080*/ 	.byte	0x04, 0x1c
        /*0082*/ 	.short	(.L_26 - .L_25)


	//   ....[0]....
.L_25:
        /*0084*/ 	.word	0x000002f0


	//----- nvinfo : EIATTR_REQNTID
	.align		4
.L_26:
        /*0088*/ 	.byte	0x04, 0x10
        /*008a*/ 	.short	(.L_28 - .L_27)
.L_27:
        /*008c*/ 	.word	0x00000100
        /*0090*/ 	.word	0x00000001
        /*0094*/ 	.word	0x00000001


	//----- nvinfo : EIATTR_CBANK_PARAM_SIZE
	.align		4
.L_28:
        /*0098*/ 	.byte	0x03, 0x19
        /*009a*/ 	.short	0x0034


	//----- nvinfo : EIATTR_PARAM_CBANK
	.align		4
        /*009c*/ 	.byte	0x04, 0x0a
        /*009e*/ 	.short	(.L_30 - .L_29)
	.align		4
.L_29:
        /*00a0*/ 	.word	index@(.nv.constant0.triton_poi_fused_native_group_norm_relu_17)
        /*00a4*/ 	.short	0x0210
        /*00a6*/ 	.short	0x0034


	//----- nvinfo : EIATTR_SW_WAR
	.align		4
.L_30:
        /*00a8*/ 	.byte	0x04, 0x36
        /*00aa*/ 	.short	(.L_32 - .L_31)
.L_31:
        /*00ac*/ 	.word	0x00000008
.L_32:


//--------------------- .nv.callgraph             --------------------------
	.section	.nv.callgraph,"",@"SHT_CUDA_CALLGRAPH"
	.align	4
	.sectionentsize	8
	.align		4
        /*0000*/ 	.word	0x00000000
	.align		4
        /*0004*/ 	.word	0xffffffff
	.align		4
        /*0008*/ 	.word	0x00000000
	.align		4
        /*000c*/ 	.word	0xfffffffe
	.align		4
        /*0010*/ 	.word	0x00000000
	.align		4
        /*0014*/ 	.word	0xfffffffd
	.align		4
        /*0018*/ 	.word	0x00000000
	.align		4
        /*001c*/ 	.word	0xfffffffc


//--------------------- .nv.constant4             --------------------------
	.section	.nv.constant4,"a",@progbits
	.align	8
	.align		8
.nv.constant4:
        /*0000*/ 	.dword	_$_str


//--------------------- .text.triton_poi_fused_native_group_norm_relu_17 --------------------------
	.section	.text.triton_poi_fused_native_group_norm_relu_17,"ax",@progbits
	.align	128
        .global         triton_poi_fused_native_group_norm_relu_17
        .type           triton_poi_fused_native_group_norm_relu_17,@function
        .size           triton_poi_fused_native_group_norm_relu_17,(.L_x_1 - triton_poi_fused_native_group_norm_relu_17)
        .other          triton_poi_fused_native_group_norm_relu_17,@"STO_CUDA_ENTRY STV_DEFAULT"
triton_poi_fused_native_group_norm_relu_17:
.text.triton_poi_fused_native_group_norm_relu_17:
[----:B------:R-:W-:Y:S01]  /*0000*/  LDC R1, c[0x0][0x28] ;  /* 0x00000a00ff017b82 */ /* 0x000fe20000000800 */
[----:B------:R-:W1:Y:S07]  /*0010*/  S2R R0, SR_TID.X ;  /* 0x0000000000007919 */ /* 0x000e6e0000002100 */
[----:B------:R-:W2:Y:S01]  /*0020*/  LDC.64 R10, c[0x0][0x220] ;  /* 0x00008800ff0a7b82 */ /* 0x000ea20000000a00 */
[----:B------:R-:W-:Y:S01]  /*0030*/  ULDC.64 UR4, c[0x0][0x208] ;  /* 0x0000820000047ab9 */ /* 0x000fe20000000a00 */
[----:B------:R-:W3:Y:S06]  /*0040*/  S2R R3, SR_CTAID.X ;  /* 0x0000000000037919 */ /* 0x000eec0000002500 */
[----:B------:R-:W4:Y:S08]  /*0050*/  LDC.64 R8, c[0x0][0x218] ;  /* 0x00008600ff087b82 */ /* 0x000f300000000a00 */
[----:B------:R-:W5:Y:S08]  /*0060*/  LDC.64 R6, c[0x0][0x210] ;  /* 0x00008400ff067b82 */ /* 0x000f700000000a00 */
[----:B------:R-:W5:Y:S01]  /*0070*/  LDC.64 R4, c[0x0][0x228] ;  /* 0x00008a00ff047b82 */ /* 0x000f620000000a00 */
[----:B-1----:R-:W-:Y:S01]  /*0080*/  IMAD.SHL.U32 R0, R0, 0x2, RZ ;  /* 0x0000000200007824 */ /* 0x002fe200078e00ff */
[----:B---3--:R-:W-:-:S04]  /*0090*/  SHF.R.S32.HI R13, RZ, 0x16, R3 ;  /* 0x00000016ff0d7819 */ /* 0x008fc80000011403 */
[----:B------:R-:W-:Y:S02]  /*00a0*/  LOP3.LUT R0, R0, 0x1fe, RZ, 0xc0, !PT ;  /* 0x000001fe00007812 */ /* 0x000fe400078ec0ff */
[----:B------:R-:W-:-:S03]  /*00b0*/  SGXT R13, R13, 0x1 ;  /* 0x000000010d0d781a */ /* 0x000fc60000000200 */
[----:B------:R-:W-:-:S05]  /*00c0*/  IMAD R0, R3, 0x200, R0 ;  /* 0x0000020003007824 */ /* 0x000fca00078e0200 */
[CC--:B------:R-:W-:Y:S02]  /*00d0*/  LEA.HI R2, R13.reuse, R0.reuse, RZ, 0xe ;  /* 0x000000000d027211 */ /* 0x0c0fe400078f70ff */
[----:B------:R-:W-:Y:S02]  /*00e0*/  LEA.HI R13, R13, R0, RZ, 0xc ;  /* 0x000000000d0d7211 */ /* 0x000fe400078f60ff */
[----:B------:R-:W-:Y:S02]  /*00f0*/  SHF.R.S32.HI R15, RZ, 0xe, R2 ;  /* 0x0000000eff0f7819 */ /* 0x000fe40000011402 */
[----:B------:R-:W1:Y:S03]  /*0100*/  LDC.64 R2, c[0x0][0x230] ;  /* 0x00008c00ff027b82 */ /* 0x000e660000000a00 */
[----:B--2---:R-:W-:Y:S01]  /*0110*/  IMAD.WIDE R10, R15, 0x4, R10 ;  /* 0x000000040f0a7825 */ /* 0x004fe200078e020a */
[----:B------:R-:W-:-:S05]  /*0120*/  SHF.R.S32.HI R13, RZ, 0xc, R13 ;  /* 0x0000000cff0d7819 */ /* 0x000fca000001140d */
[----:B------:R2:W3:Y:S01]  /*0130*/  LDG.E.EL R10, desc[UR4][R10.64] ;  /* 0x000000040a0a7981 */ /* 0x0004e2000c2e1900 */
[----:B------:R-:W-:Y:S01]  /*0140*/  LEA.HI R12, R13, R13, RZ, 0x6 ;  /* 0x0000000d0d0c7211 */ /* 0x000fe200078f30ff */
[----:B----4-:R-:W-:-:S03]  /*0150*/  IMAD.WIDE R8, R15, 0x4, R8 ;  /* 0x000000040f087825 */ /* 0x010fc600078e0208 */
[----:B------:R-:W-:Y:S01]  /*0160*/  LOP3.LUT R12, R12, 0xffffffc0, RZ, 0xc0, !PT ;  /* 0xffffffc00c0c7812 */ /* 0x000fe200078ec0ff */
[----:B-----5:R-:W-:Y:S02]  /*0170*/  IMAD.WIDE R6, R0, 0x4, R6 ;  /* 0x0000000400067825 */ /* 0x020fe400078e0206 */
[----:B------:R-:W4:Y:S01]  /*0180*/  LDG.E.EL R8, desc[UR4][R8.64] ;  /* 0x0000000408087981 */ /* 0x000f22000c2e1900 */
[----:B------:R-:W-:-:S03]  /*0190*/  IADD3 R13, R13, -R12, RZ ;  /* 0x8000000c0d0d7210 */ /* 0x000fc60007ffe0ff */
[----:B------:R-:W4:Y:S02]  /*01a0*/  LDG.E.64 R6, desc[UR4][R6.64] ;  /* 0x0000000406067981 */ /* 0x000f24000c1e1b00 */
[----:B0-----:R-:W-:-:S04]  /*01b0*/  IMAD.WIDE R4, R13, 0x4, R4 ;  /* 0x000000040d047825 */ /* 0x001fc800078e0204 */
[----:B-1----:R-:W-:Y:S02]  /*01c0*/  IMAD.WIDE R2, R13, 0x4, R2 ;  /* 0x000000040d027825 */ /* 0x002fe400078e0202 */
[----:B------:R-:W5:Y:S04]  /*01d0*/  LDG.E.EL R4, desc[UR4][R4.64] ;  /* 0x0000000404047981 */ /* 0x000f68000c2e1900 */
[----:B------:R-:W5:Y:S01]  /*01e0*/  LDG.E.EL R3, desc[UR4][R2.64] ;  /* 0x0000000402037981 */ /* 0x000f62000c2e1900 */
[----:B--2---:R-:W-:-:S10]  /*01f0*/  HFMA2.MMA R11, -RZ, RZ, 0.5625, 0 ;  /* 0x38800000ff0b7435 */ /* 0x004fd400000001ff */
[----:B---3--:R-:W-:Y:S02]  /*0200*/  FFMA R12, R10, R11, 9.9999997473787516356e-06 ;  /* 0x3727c5ac0a0c7423 */ /* 0x008fe4000000000b */
[----:B------:R-:W0:Y:S04]  /*0210*/  LDC.64 R10, c[0x0][0x238] ;  /* 0x00008e00ff0a7b82 */ /* 0x000e280000000a00 */
[----:B------:R-:W1:Y:S01]  /*0220*/  MUFU.RSQ R12, R12 ;  /* 0x0000000c000c7308 */ /* 0x000e620000001400 */
[--C-:B----4-:R-:W-:Y:S01]  /*0230*/  FADD R13, R6, -R8.reuse ;  /* 0x80000008060d7221 */ /* 0x110fe20000000000 */
[----:B------:R-:W-:-:S03]  /*0240*/  FADD R9, R7, -R8 ;  /* 0x8000000807097221 */ /* 0x000fc60000000000 */
[C---:B-1----:R-:W-:Y:S01]  /*0250*/  FMUL R13, R12.reuse, R13 ;  /* 0x0000000d0c0d7220 */ /* 0x042fe20000400000 */
[----:B------:R-:W-:-:S03]  /*0260*/  FMUL R6, R12, R9 ;  /* 0x000000090c067220 */ /* 0x000fc60000400000 */
[C-C-:B-----5:R-:W-:Y:S01]  /*0270*/  FFMA R13, R4.reuse, R13, R3.reuse ;  /* 0x0000000d040d7223 */ /* 0x160fe20000000003 */
[----:B------:R-:W-:-:S04]  /*0280*/  FFMA R6, R4, R6, R3 ;  /* 0x0000000604067223 */ /* 0x000fc80000000003 */
[C---:B------:R-:W-:Y:S02]  /*0290*/  FSETP.GEU.AND P0, PT, R13.reuse, RZ, PT ;  /* 0x000000ff0d00720b */ /* 0x040fe40003f0e000 */
[----:B------:R-:W-:Y:S01]  /*02a0*/  FSETP.GEU.AND P1, PT, R6, RZ, PT ;  /* 0x000000ff0600720b */ /* 0x000fe20003f2e000 */
[----:B0-----:R-:W-:Y:S01]  /*02b0*/  IMAD.WIDE R2, R0, 0x4, R10 ;  /* 0x0000000400027825 */ /* 0x001fe200078e020a */
[----:B------:R-:W-:Y:S02]  /*02c0*/  FSEL R4, R13, RZ, P0 ;  /* 0x000000ff0d047208 */ /* 0x000fe40000000000 */
[----:B------:R-:W-:-:S05]  /*02d0*/  FSEL R5, R6, RZ, P1 ;  /* 0x000000ff06057208 */ /* 0x000fca0000800000 */
[----:B------:R-:W-:Y:S01]  /*02e0*/  STG.E.64 desc[UR4][R2.64], R4 ;  /* 0x0000000402007986 */ /* 0x000fe2000c101b04 */
[----:B------:R-:W-:Y:S05]  /*02f0*/  EXIT ;  /* 0x000000000000794d */ /* 0x000fea0003800000 */
.L_x_0:
[----:B------:R-:W-:-:S00]  /*0300*/  BRA `(.L_x_0) ;  /* 0xfffffffc00fc7947 */ /* 0x000fc0000383ffff */
[----:B------:R-:W-:-:S00]  /*0310*/  NOP ;  /* 0x0000000000007918 */ /* 0x000fc00000000000 */
        /* <DEDUP_REMOVED lines=14> */
.L_x_1:


//--------------------- .nv.global.init           --------------------------
	.section	.nv.global.init,"aw",@progbits
.nv.global.init:
	.type		_$_str,@object
	.size		_$_str,(.L_0 - _$_str)
_$_str:
        /*0000*/ 	.byte	0x5f, 0x5f, 0x43, 0x55, 0x44, 0x41, 0x5f, 0x46, 0x54, 0x5a, 0x00
.L_0:


//--------------------- .nv.constant0.triton_poi_fused_native_group_norm_relu_17 --------------------------
	.section	.nv.constant0.triton_poi_fused_native_group_norm_relu_17,"a",@progbits
	.sectionflags	@""
	.align	4
.nv.constant0.triton_poi_fused_native_group_norm_relu_17:
	.zero		580
